	.headerflags	@"EF_CUDA_TEXMODE_UNIFIED EF_CUDA_64BIT_ADDRESS EF_CUDA_ACCELERATORS EF_CUDA_SM90 EF_CUDA_VIRTUAL_SM(EF_CUDA_SM90)"
	.elftype	@"ET_EXEC"


//--------------------- .nv.info                  --------------------------
	.section	.nv.info,"",@"SHT_CUDA_INFO"
	.align	4


	//----- nvinfo : EIATTR_REGCOUNT
	.align		4
        /*0000*/ 	.byte	0x04, 0x2f
        /*0002*/ 	.short	(.L_3 - .L_2)
	.align		4
.L_2:
        /*0004*/ 	.word	index@(triton_poi_fused__native_batch_norm_legit_no_training_relu_3)
        /*0008*/ 	.word	0x00000028


	//----- nvinfo : EIATTR_MIN_STACK_SIZE
	.align		4
.L_3:
        /*000c*/ 	.byte	0x04, 0x12
        /*000e*/ 	.short	(.L_5 - .L_4)
	.align		4
.L_4:
        /*0010*/ 	.word	index@(triton_poi_fused__native_batch_norm_legit_no_training_relu_3)
        /*0014*/ 	.word	0x00000000


	//----- nvinfo : EIATTR_FRAME_SIZE
	.align		4
.L_5:
        /*0018*/ 	.byte	0x04, 0x11
        /*001a*/ 	.short	(.L_7 - .L_6)
	.align		4
.L_6:
        /*001c*/ 	.word	index@(triton_poi_fused__native_batch_norm_legit_no_training_relu_3)
        /*0020*/ 	.word	0x00000000


	//----- nvinfo : EIATTR_MIN_STACK_SIZE
	.align		4
.L_7:
        /*0024*/ 	.byte	0x04, 0x12
        /*0026*/ 	.short	(.L_9 - .L_8)
	.align		4
.L_8:
        /*0028*/ 	.word	index@(triton_poi_fused__native_batch_norm_legit_no_training_relu_3)
        /*002c*/ 	.word	0x00000000
.L_9:


//--------------------- .nv.info.triton_poi_fused__native_batch_norm_legit_no_training_relu_3 --------------------------
	.section	.nv.info.triton_poi_fused__native_batch_norm_legit_no_training_relu_3,"",@"SHT_CUDA_INFO"
	.sectionflags	@""
	.align	4


	//----- nvinfo : EIATTR_CUDA_API_VERSION
	.align		4
        /*0000*/ 	.byte	0x04, 0x37
        /*0002*/ 	.short	(.L_11 - .L_10)
.L_10:
        /*0004*/ 	.word	0x0000007c


	//----- nvinfo : EIATTR_KPARAM_INFO
	.align		4
.L_11:
        /*0008*/ 	.byte	0x04, 0x17
        /*000a*/ 	.short	(.L_13 - .L_12)
.L_12:
        /*000c*/ 	.word	0x00000000
        /*0010*/ 	.short	0x0007
        /*0012*/ 	.short	0x0034
        /*0014*/ 	.byte	0x00, 0xf0, 0x11, 0x00


	//----- nvinfo : EIATTR_KPARAM_INFO
	.align		4
.L_13:
        /*0018*/ 	.byte	0x04, 0x17
        /*001a*/ 	.short	(.L_15 - .L_14)
.L_14:
        /*001c*/ 	.word	0x00000000
        /*0020*/ 	.short	0x0006
        /*0022*/ 	.short	0x0030
        /*0024*/ 	.byte	0x00, 0xf0, 0x11, 0x00


	//----- nvinfo : EIATTR_KPARAM_INFO
	.align		4
.L_15:
        /*0028*/ 	.byte	0x04, 0x17
        /*002a*/ 	.short	(.L_17 - .L_16)
.L_16:
        /*002c*/ 	.word	0x00000000
        /*0030*/ 	.short	0x0005
        /*0032*/ 	.short	0x0028
        /*0034*/ 	.byte	0x00, 0xf4, 0x21, 0x00


	//----- nvinfo : EIATTR_KPARAM_INFO
	.align		4
.L_17:
        /*0038*/ 	.byte	0x04, 0x17
        /*003a*/ 	.short	(.L_19 - .L_18)
.L_18:
        /*003c*/ 	.word	0x00000000
        /*0040*/ 	.short	0x0004
        /*0042*/ 	.short	0x0020
        /*0044*/ 	.byte	0x00, 0xf4, 0x21, 0x00


	//----- nvinfo : EIATTR_KPARAM_INFO
	.align		4
.L_19:
        /*0048*/ 	.byte	0x04, 0x17
        /*004a*/ 	.short	(.L_21 - .L_20)
.L_20:
        /*004c*/ 	.word	0x00000000
        /*0050*/ 	.short	0x0003
        /*0052*/ 	.short	0x0018
        /*0054*/ 	.byte	0x00, 0xf4, 0x21, 0x00


	//----- nvinfo : EIATTR_KPARAM_INFO
	.align		4
.L_21:
        /*0058*/ 	.byte	0x04, 0x17
        /*005a*/ 	.short	(.L_23 - .L_22)
.L_22:
        /*005c*/ 	.word	0x00000000
        /*0060*/ 	.short	0x0002
        /*0062*/ 	.short	0x0010
        /*0064*/ 	.byte	0x00, 0xf4, 0x21, 0x00


	//----- nvinfo : EIATTR_KPARAM_INFO
	.align		4
.L_23:
        /*0068*/ 	.byte	0x04, 0x17
        /*006a*/ 	.short	(.L_25 - .L_24)
.L_24:
        /*006c*/ 	.word	0x00000000
        /*0070*/ 	.short	0x0001
        /*0072*/ 	.short	0x0008
        /*0074*/ 	.byte	0x00, 0xf4, 0x21, 0x00


	//----- nvinfo : EIATTR_KPARAM_INFO
	.align		4
.L_25:
        /*0078*/ 	.byte	0x04, 0x17
        /*007a*/ 	.short	(.L_27 - .L_26)
.L_26:
        /*007c*/ 	.word	0x00000000
        /*0080*/ 	.short	0x0000
        /*0082*/ 	.short	0x0000
        /*0084*/ 	.byte	0x00, 0xf4, 0x21, 0x00


	//----- nvinfo : EIATTR_SPARSE_MMA_MASK
	.align		4
.L_27:
        /*0088*/ 	.byte	0x03, 0x50
        /*008a*/ 	.short	0x0000


	//----- nvinfo : EIATTR_MAXREG_COUNT
	.align		4
        /*008c*/ 	.byte	0x03, 0x1b
        /*008e*/ 	.short	0x00ff


	//----- nvinfo : EIATTR_EXIT_INSTR_OFFSETS
	.align		4
        /*0090*/ 	.byte	0x04, 0x1c
        /*0092*/ 	.short	(.L_29 - .L_28)


	//   ....[0]....
.L_28:
        /*0094*/ 	.word	0x00001ca0


	//   ....[1]....
        /*0098*/ 	.word	0x00001d40


	//----- nvinfo : EIATTR_REQNTID
	.align		4
.L_29:
        /*009c*/ 	.byte	0x04, 0x10
        /*009e*/ 	.short	(.L_31 - .L_30)
.L_30:
        /*00a0*/ 	.word	0x00000100
        /*00a4*/ 	.word	0x00000001
        /*00a8*/ 	.word	0x00000001


	//----- nvinfo : EIATTR_CBANK_PARAM_SIZE
	.align		4
.L_31:
        /*00ac*/ 	.byte	0x03, 0x19
        /*00ae*/ 	.short	0x0038


	//----- nvinfo : EIATTR_PARAM_CBANK
	.align		4
        /*00b0*/ 	.byte	0x04, 0x0a
        /*00b2*/ 	.short	(.L_33 - .L_32)
	.align		4
.L_32:
        /*00b4*/ 	.word	index@(.nv.constant0.triton_poi_fused__native_batch_norm_legit_no_training_relu_3)
        /*00b8*/ 	.short	0x0210
        /*00ba*/ 	.short	0x0038


	//----- nvinfo : EIATTR_SW_WAR
	.align		4
.L_33:
        /*00bc*/ 	.byte	0x04, 0x36
        /*00be*/ 	.short	(.L_35 - .L_34)
.L_34:
        /*00c0*/ 	.word	0x00000008
.L_35:


//--------------------- .nv.callgraph             --------------------------
	.section	.nv.callgraph,"",@"SHT_CUDA_CALLGRAPH"
	.align	4
	.sectionentsize	8
	.align		4
        /*0000*/ 	.word	0x00000000
	.align		4
        /*0004*/ 	.word	0xffffffff
	.align		4
        /*0008*/ 	.word	0x00000000
	.align		4
        /*000c*/ 	.word	0xfffffffe
	.align		4
        /*0010*/ 	.word	0x00000000
	.align		4
        /*0014*/ 	.word	0xfffffffd
	.align		4
        /*0018*/ 	.word	0x00000000
	.align		4
        /*001c*/ 	.word	0xfffffffc


//--------------------- .nv.constant4             --------------------------
	.section	.nv.constant4,"a",@progbits
	.align	8
	.align		8
.nv.constant4:
        /*0000*/ 	.dword	_$_str
	.align		8
        /*0008*/ 	.dword	_$_str_$_2


//--------------------- .text.triton_poi_fused__native_batch_norm_legit_no_training_relu_3 --------------------------
	.section	.text.triton_poi_fused__native_batch_norm_legit_no_training_relu_3,"ax",@progbits
	.sectionflags	@"SHF_BARRIERS=1"
	.align	128
        .global         triton_poi_fused__native_batch_norm_legit_no_training_relu_3
        .type           triton_poi_fused__native_batch_norm_legit_no_training_relu_3,@function
        .size           triton_poi_fused__native_batch_norm_legit_no_training_relu_3,(.L_x_1 - triton_poi_fused__native_batch_norm_legit_no_training_relu_3)
        .other          triton_poi_fused__native_batch_norm_legit_no_training_relu_3,@"STO_CUDA_ENTRY STV_DEFAULT"
triton_poi_fused__native_batch_norm_legit_no_training_relu_3:
.text.triton_poi_fused__native_batch_norm_legit_no_training_relu_3:
[----:B------:R-:W0:Y:S01]  /*0000*/  LDC R1, c[0x0][0x28] ;  /* 0x00000a00ff017b82 */ /* 0x000e220000000800 */
[----:B------:R-:W1:Y:S01]  /*0010*/  S2R R21, SR_TID.X ;  /* 0x0000000000157919 */ /* 0x000e620000002100 */
[----:B------:R-:W-:Y:S02]  /*0020*/  CS2R R8, SRZ ;  /* 0x0000000000087805 */ /* 0x000fe4000001ff00 */
[----:B------:R-:W-:Y:S01]  /*0030*/  CS2R R10, SRZ ;  /* 0x00000000000a7805 */ /* 0x000fe2000001ff00 */
[----:B------:R-:W-:Y:S01]  /*0040*/  ULDC.64 UR6, c[0x0][0x208] ;  /* 0x0000820000067ab9 */ /* 0x000fe20000000a00 */
[----:B------:R-:W2:Y:S01]  /*0050*/  S2R R24, SR_CTAID.Y ;  /* 0x0000000000187919 */ /* 0x000ea20000002600 */
[----:B------:R-:W-:Y:S02]  /*0060*/  CS2R R12, SRZ ;  /* 0x00000000000c7805 */ /* 0x000fe4000001ff00 */
[----:B------:R-:W-:Y:S01]  /*0070*/  CS2R R14, SRZ ;  /* 0x00000000000e7805 */ /* 0x000fe2000001ff00 */
[----:B------:R-:W3:Y:S01]  /*0080*/  S2R R22, SR_CTAID.X ;  /* 0x0000000000167919 */ /* 0x000ee20000002500 */
[----:B-1----:R-:W-:Y:S01]  /*0090*/  IMAD.SHL.U32 R0, R21, 0x4, RZ ;  /* 0x0000000415007824 */ /* 0x002fe200078e00ff */
[----:B------:R-:W-:-:S04]  /*00a0*/  SHF.R.U32.HI R5, RZ, 0x6, R21 ;  /* 0x00000006ff057819 */ /* 0x000fc80000011615 */
[----:B------:R-:W-:Y:S02]  /*00b0*/  LOP3.LUT R3, R0, 0xfc, RZ, 0xc0, !PT ;  /* 0x000000fc00037812 */ /* 0x000fe400078ec0ff */
[----:B------:R-:W-:Y:S01]  /*00c0*/  SGXT.U32 R5, R5, 0x2 ;  /* 0x000000020505781a */ /* 0x000fe20000000000 */
[----:B---3--:R-:W-:Y:S01]  /*00d0*/  IMAD.SHL.U32 R22, R22, 0x10, RZ ;  /* 0x0000001016167824 */ /* 0x008fe200078e00ff */
[----:B--2---:R-:W-:Y:S02]  /*00e0*/  PRMT R0, R3, 0x6540, R24 ;  /* 0x0000654003007816 */ /* 0x004fe40000000018 */
[----:B------:R-:W1:Y:S02]  /*00f0*/  LDC.64 R2, c[0x0][0x210] ;  /* 0x00008400ff027b82 */ /* 0x000e640000000a00 */
[C---:B------:R-:W-:Y:S01]  /*0100*/  ISETP.GE.AND P0, PT, R0.reuse, 0x300, PT ;  /* 0x000003000000780c */ /* 0x040fe20003f06270 */
[----:B------:R-:W-:Y:S01]  /*0110*/  IMAD.HI R4, R0, 0x2aaaaaab, RZ ;  /* 0x2aaaaaab00047827 */ /* 0x000fe200078e02ff */
[----:B------:R-:W-:-:S04]  /*0120*/  LOP3.LUT R19, R22, R5, RZ, 0xfc, !PT ;  /* 0x0000000516137212 */ /* 0x000fc800078efcff */
[----:B------:R-:W-:Y:S02]  /*0130*/  SHF.R.U32.HI R7, RZ, 0x1f, R4 ;  /* 0x0000001fff077819 */ /* 0x000fe40000011604 */
[C---:B------:R-:W-:Y:S02]  /*0140*/  ISETP.LT.AND P1, PT, R19.reuse, 0x3c1, !P0 ;  /* 0x000003c11300780c */ /* 0x040fe40004721270 */
[----:B------:R-:W-:Y:S02]  /*0150*/  LEA.HI.SX32 R7, R4, R7, 0x1b ;  /* 0x0000000704077211 */ /* 0x000fe400078fdaff */
[----:B------:R-:W-:-:S03]  /*0160*/  LOP3.LUT R4, R19, 0x4, RZ, 0xfc, !PT ;  /* 0x0000000413047812 */ /* 0x000fc600078efcff */
[----:B------:R-:W-:Y:S01]  /*0170*/  IMAD R0, R7, -0xc0, R0 ;  /* 0xffffff4007007824 */ /* 0x000fe200078e0200 */
[----:B------:R-:W-:-:S03]  /*0180*/  ISETP.LT.AND P2, PT, R4, 0x3c1, !P0 ;  /* 0x000003c10400780c */ /* 0x000fc60004741270 */
[----:B------:R-:W-:-:S04]  /*0190*/  IMAD R0, R7, 0x2d0c0, R0 ;  /* 0x0002d0c007007824 */ /* 0x000fc800078e0200 */
[C---:B------:R-:W-:Y:S01]  /*01a0*/  IMAD R23, R19.reuse, 0xc0, R0 ;  /* 0x000000c013177824 */ /* 0x040fe200078e0200 */
[----:B------:R-:W-:-:S03]  /*01b0*/  LOP3.LUT R0, R19, 0x8, RZ, 0xfc, !PT ;  /* 0x0000000813007812 */ /* 0x000fc600078efcff */
[----:B-1----:R-:W-:Y:S01]  /*01c0*/  IMAD.WIDE R4, R23, 0x4, R2 ;  /* 0x0000000417047825 */ /* 0x002fe200078e0202 */
[----:B------:R-:W-:-:S03]  /*01d0*/  ISETP.LT.AND P3, PT, R0, 0x3c1, !P0 ;  /* 0x000003c10000780c */ /* 0x000fc60004761270 */
[----:B------:R-:W-:Y:S01]  /*01e0*/  VIADD R7, R23, 0x300 ;  /* 0x0000030017077836 */ /* 0x000fe20000000000 */
[----:B------:R1:W2:Y:S03]  /*01f0*/  @P1 LDG.E.EL.128 R8, desc[UR6][R4.64] ;  /* 0x0000000604081981 */ /* 0x0002a6000c2e1d00 */
[----:B------:R-:W-:-:S05]  /*0200*/  IMAD.WIDE R6, R7, 0x4, R2 ;  /* 0x0000000407067825 */ /* 0x000fca00078e0202 */
[----:B------:R3:W4:Y:S01]  /*0210*/  @P2 LDG.E.EL.128 R12, desc[UR6][R6.64] ;  /* 0x00000006060c2981 */ /* 0x000722000c2e1d00 */
[----:B------:R-:W-:Y:S01]  /*0220*/  VIADD R27, R23, 0x600 ;  /* 0x00000600171b7836 */ /* 0x000fe20000000000 */
[----:B------:R-:W-:Y:S02]  /*0230*/  LOP3.LUT R0, R19, 0xc, RZ, 0xfc, !PT ;  /* 0x0000000c13007812 */ /* 0x000fe400078efcff */
[----:B------:R-:W-:Y:S02]  /*0240*/  CS2R R16, SRZ ;  /* 0x0000000000107805 */ /* 0x000fe4000001ff00 */
[----:B------:R-:W-:Y:S01]  /*0250*/  CS2R R18, SRZ ;  /* 0x0000000000127805 */ /* 0x000fe2000001ff00 */
[----:B------:R-:W-:-:S05]  /*0260*/  IMAD.WIDE R26, R27, 0x4, R2 ;  /* 0x000000041b1a7825 */ /* 0x000fca00078e0202 */
[----:B------:R5:W4:Y:S01]  /*0270*/  @P3 LDG.E.EL.128 R16, desc[UR6][R26.64] ;  /* 0x000000061a103981 */ /* 0x000b22000c2e1d00 */
[----:B------:R-:W-:Y:S01]  /*0280*/  ISETP.LT.AND P0, PT, R0, 0x3c1, !P0 ;  /* 0x000003c10000780c */ /* 0x000fe20004701270 */
[----:B------:R-:W-:Y:S01]  /*0290*/  VIADD R23, R23, 0x900 ;  /* 0x0000090017177836 */ /* 0x000fe20000000000 */
[----:B-1----:R-:W-:Y:S02]  /*02a0*/  CS2R R4, SRZ ;  /* 0x0000000000047805 */ /* 0x002fe4000001ff00 */
[----:B---3--:R-:W-:Y:S01]  /*02b0*/  CS2R R6, SRZ ;  /* 0x0000000000067805 */ /* 0x008fe2000001ff00 */
[----:B------:R-:W-:-:S08]  /*02c0*/  IMAD.WIDE R2, R23, 0x4, R2 ;  /* 0x0000000417027825 */ /* 0x000fd000078e0202 */
[----:B------:R1:W3:Y:S01]  /*02d0*/  @P0 LDG.E.EL.128 R4, desc[UR6][R2.64] ;  /* 0x0000000602040981 */ /* 0x0002e2000c2e1d00 */
[----:B------:R-:W1:Y:S01]  /*02e0*/  S2UR UR5, SR_CgaCtaId ;  /* 0x00000000000579c3 */ /* 0x000e620000008800 */
[----:B------:R-:W-:Y:S01]  /*02f0*/  IMAD.SHL.U32 R25, R21, 0x10, RZ ;  /* 0x0000001015197824 */ /* 0x000fe200078e00ff */
[----:B------:R-:W-:Y:S01]  /*0300*/  UMOV UR4, 0x400 ;  /* 0x0000040000047882 */ /* 0x000fe20000000000 */
[----:B------:R-:W-:-:S03]  /*0310*/  SHF.R.U32.HI R0, RZ, 0x2, R21 ;  /* 0x00000002ff007819 */ /* 0x000fc60000011615 */
[----:B------:R-:W-:Y:S02]  /*0320*/  LOP3.LUT R25, R25, 0xff0, RZ, 0xc0, !PT ;  /* 0x00000ff019197812 */ /* 0x000fe400078ec0ff */
[----:B------:R-:W-:Y:S01]  /*0330*/  LOP3.LUT R0, R0, 0x30, RZ, 0xc0, !PT ;  /* 0x0000003000007812 */ /* 0x000fe200078ec0ff */
[----:B01----:R-:W-:-:S06]  /*0340*/  UPRMT UR4, UR5, 0x654, UR4 ;  /* 0x0000065405047896 */ /* 0x003fcc0008000004 */
[----:B------:R-:W-:Y:S02]  /*0350*/  IADD3 R32, R25, UR4, R0 ;  /* 0x0000000419207c10 */ /* 0x000fe4000fffe000 */
[----:B------:R-:W-:-:S04]  /*0360*/  LOP3.LUT R23, R21, 0xff, RZ, 0xc0, !PT ;  /* 0x000000ff15177812 */ /* 0x000fc800078ec0ff */
[----:B------:R-:W-:Y:S02]  /*0370*/  LEA R20, R23, UR4, 0x2 ;  /* 0x0000000417147c11 */ /* 0x000fe4000f8e10ff */
[----:B------:R-:W-:-:S04]  /*0380*/  PRMT R33, R21, 0x6540, R24 ;  /* 0x0000654015217816 */ /* 0x000fc80000000018 */
[C---:B------:R-:W-:Y:S01]  /*0390*/  ISETP.GE.AND P0, PT, R33.reuse, 0x300, PT ;  /* 0x000003002100780c */ /* 0x040fe20003f06270 */
[----:B--2---:R0:W-:Y:S01]  /*03a0*/  STS.128 [R32], R8 ;  /* 0x0000000820007388 */ /* 0x0041e20000000c00 */
[----:B------:R-:W-:Y:S08]  /*03b0*/  BAR.SYNC.DEFER_BLOCKING 0x0 ;  /* 0x0000000000007b1d */ /* 0x000ff00000010000 */
[----:B0-----:R-:W0:Y:S01]  /*03c0*/  LDC.64 R8, c[0x0][0x220] ;  /* 0x00008800ff087b82 */ /* 0x001e220000000a00 */
[----:B-----5:R-:W1:Y:S04]  /*03d0*/  LDS R26, [R20] ;  /* 0x00000000141a7984 */ /* 0x020e680000000800 */
[----:B------:R-:W-:Y:S04]  /*03e0*/  LDS R27, [R20+0x410] ;  /* 0x00041000141b7984 */ /* 0x000fe80000000800 */
[----:B------:R-:W-:Y:S04]  /*03f0*/  LDS R28, [R20+0x820] ;  /* 0x00082000141c7984 */ /* 0x000fe80000000800 */
[----:B------:R-:W-:Y:S01]  /*0400*/  LDS R29, [R20+0xc30] ;  /* 0x000c3000141d7984 */ /* 0x000fe20000000800 */
[----:B------:R-:W-:Y:S06]  /*0410*/  BAR.SYNC.DEFER_BLOCKING 0x0 ;  /* 0x0000000000007b1d */ /* 0x000fec0000010000 */
[----:B----4-:R2:W-:Y:S02]  /*0420*/  STS.128 [R32], R12 ;  /* 0x0000000c20007388 */ /* 0x0105e40000000c00 */
[----:B------:R-:W-:Y:S06]  /*0430*/  BAR.SYNC.DEFER_BLOCKING 0x0 ;  /* 0x0000000000007b1d */ /* 0x000fec0000010000 */
[----:B------:R-:W-:Y:S04]  /*0440*/  LDS R30, [R20] ;  /* 0x00000000141e7984 */ /* 0x000fe80000000800 */
[----:B------:R-:W-:Y:S04]  /*0450*/  LDS R31, [R20+0x410] ;  /* 0x00041000141f7984 */ /* 0x000fe80000000800 */
[----:B------:R-:W-:Y:S04]  /*0460*/  LDS R10, [R20+0x820] ;  /* 0x00082000140a7984 */ /* 0x000fe80000000800 */
[----:B------:R-:W4:Y:S01]  /*0470*/  LDS R11, [R20+0xc30] ;  /* 0x000c3000140b7984 */ /* 0x000f220000000800 */
[----:B------:R-:W-:Y:S06]  /*0480*/  BAR.SYNC.DEFER_BLOCKING 0x0 ;  /* 0x0000000000007b1d */ /* 0x000fec0000010000 */
[----:B------:R-:W-:Y:S02]  /*0490*/  STS.128 [R32], R16 ;  /* 0x0000001020007388 */ /* 0x000fe40000000c00 */
[----:B------:R-:W-:Y:S06]  /*04a0*/  BAR.SYNC.DEFER_BLOCKING 0x0 ;  /* 0x0000000000007b1d */ /* 0x000fec0000010000 */
[----:B------:R-:W-:Y:S04]  /*04b0*/  LDS R3, [R20] ;  /* 0x0000000014037984 */ /* 0x000fe80000000800 */
[----:B------:R-:W-:Y:S04]  /*04c0*/  LDS R0, [R20+0x410] ;  /* 0x0004100014007984 */ /* 0x000fe80000000800 */
[----:B------:R-:W5:Y:S04]  /*04d0*/  LDS R2, [R20+0x820] ;  /* 0x0008200014027984 */ /* 0x000f680000000800 */
[----:B------:R-:W1:Y:S01]  /*04e0*/  LDS R14, [R20+0xc30] ;  /* 0x000c3000140e7984 */ /* 0x000e620000000800 */
[----:B------:R-:W-:Y:S01]  /*04f0*/  BAR.SYNC.DEFER_BLOCKING 0x0 ;  /* 0x0000000000007b1d */ /* 0x000fe20000010000 */
[----:B--2---:R-:W-:-:S05]  /*0500*/  IMAD.HI R12, R33, 0x2aaaaaab, RZ ;  /* 0x2aaaaaab210c7827 */ /* 0x004fca00078e02ff */
[----:B------:R-:W-:-:S04]  /*0510*/  SHF.R.U32.HI R13, RZ, 0x1f, R12 ;  /* 0x0000001fff0d7819 */ /* 0x000fc8000001160c */
[----:B------:R-:W-:Y:S01]  /*0520*/  LEA.HI R12, R12, R13, RZ, 0x1b ;  /* 0x0000000d0c0c7211 */ /* 0x000fe200078fd8ff */
[----:B---3--:R2:W-:Y:S01]  /*0530*/  STS.128 [R32], R4 ;  /* 0x0000000420007388 */ /* 0x0085e20000000c00 */
[----:B------:R-:W-:Y:S03]  /*0540*/  BAR.SYNC.DEFER_BLOCKING 0x0 ;  /* 0x0000000000007b1d */ /* 0x000fe60000010000 */
[----:B------:R-:W-:Y:S02]  /*0550*/  IMAD R33, R12, -0xc0, R33 ;  /* 0xffffff400c217824 */ /* 0x000fe400078e0221 */
[----:B------:R-:W-:Y:S02]  /*0560*/  IMAD.MOV.U32 R15, RZ, RZ, RZ ;  /* 0x000000ffff0f7224 */ /* 0x000fe400078e00ff */
[----:B0-----:R-:W-:Y:S01]  /*0570*/  IMAD.WIDE R8, R33, 0x4, R8 ;  /* 0x0000000421087825 */ /* 0x001fe200078e0208 */
[----:B------:R-:W0:Y:S08]  /*0580*/  LDC.64 R12, c[0x0][0x218] ;  /* 0x00008600ff0c7b82 */ /* 0x000e300000000a00 */
[----:B--2---:R-:W2:Y:S08]  /*0590*/  LDC.64 R6, c[0x0][0x228] ;  /* 0x00008a00ff067b82 */ /* 0x004eb00000000a00 */
[----:B------:R-:W3:Y:S01]  /*05a0*/  LDC.64 R4, c[0x0][0x230] ;  /* 0x00008c00ff047b82 */ /* 0x000ee20000000a00 */
[----:B------:R0:W4:Y:S01]  /*05b0*/  @!P0 LDG.E.EL R15, desc[UR6][R8.64] ;  /* 0x00000006080f8981 */ /* 0x000122000c2e1900 */
[----:B------:R-:W-:Y:S01]  /*05c0*/  IMAD.MOV.U32 R19, RZ, RZ, RZ ;  /* 0x000000ffff137224 */ /* 0x000fe200078e00ff */
[----:B------:R-:W-:-:S02]  /*05d0*/  CS2R R16, SRZ ;  /* 0x0000000000107805 */ /* 0x000fc4000001ff00 */
[----:B------:R-:W1:Y:S01]  /*05e0*/  LDS R18, [R20] ;  /* 0x0000000014127984 */ /* 0x000e620000000800 */
[----:B0-----:R-:W-:-:S05]  /*05f0*/  IMAD.WIDE R12, R33, 0x4, R12 ;  /* 0x00000004210c7825 */ /* 0x001fca00078e020c */
[----:B------:R0:W1:Y:S01]  /*0600*/  @!P0 LDG.E.EL R19, desc[UR6][R12.64] ;  /* 0x000000060c138981 */ /* 0x000062000c2e1900 */
[----:B--2---:R-:W-:-:S05]  /*0610*/  IMAD.WIDE R6, R33, 0x4, R6 ;  /* 0x0000000421067825 */ /* 0x004fca00078e0206 */
[----:B------:R-:W2:Y:S01]  /*0620*/  @!P0 LDG.E.EL R17, desc[UR6][R6.64] ;  /* 0x0000000606118981 */ /* 0x000ea2000c2e1900 */
[----:B---3--:R-:W-:-:S05]  /*0630*/  IMAD.WIDE R4, R33, 0x4, R4 ;  /* 0x0000000421047825 */ /* 0x008fca00078e0204 */
[----:B------:R3:W2:Y:S01]  /*0640*/  @!P0 LDG.E.EL R16, desc[UR6][R4.64] ;  /* 0x0000000604108981 */ /* 0x0006a2000c2e1900 */
[----:B------:R-:W-:Y:S01]  /*0650*/  IMAD.MOV.U32 R8, RZ, RZ, 0x3e800000 ;  /* 0x3e800000ff087424 */ /* 0x000fe200078e00ff */
[----:B0-----:R-:W-:-:S04]  /*0660*/  SHF.R.U32.HI R12, RZ, 0x4, R21 ;  /* 0x00000004ff0c7819 */ /* 0x001fc80000011615 */
[----:B---3--:R-:W-:Y:S02]  /*0670*/  SGXT.U32 R5, R12, 0x4 ;  /* 0x000000040c05781a */ /* 0x008fe40000000000 */
[----:B------:R-:W0:Y:S02]  /*0680*/  LDS R12, [R20+0x410] ;  /* 0x00041000140c7984 */ /* 0x000e240000000800 */
[----:B------:R-:W-:Y:S01]  /*0690*/  PRMT R24, R5, 0x6540, R24 ;  /* 0x0000654005187816 */ /* 0x000fe20000000018 */
[----:B------:R-:W3:Y:S01]  /*06a0*/  S2UR UR4, SR_CgaCtaId ;  /* 0x00000000000479c3 */ /* 0x000ee20000008800 */
[----:B------:R-:W-:Y:S01]  /*06b0*/  LOP3.LUT R21, R22, 0xf, R21, 0xf8, !PT ;  /* 0x0000000f16157812 */ /* 0x000fe200078ef815 */
[----:B------:R-:W-:Y:S02]  /*06c0*/  UMOV UR5, 0x400 ;  /* 0x0000040000057882 */ /* 0x000fe40000000000 */
[----:B---3--:R-:W-:Y:S01]  /*06d0*/  UPRMT UR4, UR4, 0x654, UR5 ;  /* 0x0000065404047896 */ /* 0x008fe20008000005 */
[----:B----4-:R-:W-:-:S04]  /*06e0*/  FADD R15, R15, 9.9999997473787516356e-06 ;  /* 0x3727c5ac0f0f7421 */ /* 0x010fc80000000000 */
[----:B------:R-:W3:Y:S02]  /*06f0*/  MUFU.SQRT R9, R15 ;  /* 0x0000000f00097308 */ /* 0x000ee40000002000 */
[C---:B---3--:R-:W-:Y:S02]  /*0700*/  FSETP.GT.AND P0, PT, R9.reuse, 8.50705917302346158658e+37, PT ;  /* 0x7e8000000900780b */ /* 0x048fe40003f04000 */
[----:B------:R-:W-:-:S11]  /*0710*/  FSETP.GEU.AND P1, PT, R9, 1.175494350822287508e-38, PT ;  /* 0x008000000900780b */ /* 0x000fd60003f2e000 */
[----:B------:R-:W-:-:S04]  /*0720*/  @P0 FMUL R9, R9, 0.25 ;  /* 0x3e80000009090820 */ /* 0x000fc80000400000 */
[----:B------:R-:W-:Y:S01]  /*0730*/  @!P1 FMUL R9, R9, 16777216 ;  /* 0x4b80000009099820 */ /* 0x000fe20000400000 */
[----:B------:R-:W-:Y:S02]  /*0740*/  FSEL R6, R8, 1, P0 ;  /* 0x3f80000008067808 */ /* 0x000fe40000000000 */
[----:B------:R-:W3:Y:S03]  /*0750*/  LDS R8, [R20+0x820] ;  /* 0x0008200014087984 */ /* 0x000ee60000000800 */
[----:B------:R-:W4:Y:S01]  /*0760*/  MUFU.RCP R9, R9 ;  /* 0x0000000900097308 */ /* 0x000f220000001000 */
[----:B------:R-:W-:-:S04]  /*0770*/  @!P1 FMUL R6, R6, 16777216 ;  /* 0x4b80000006069820 */ /* 0x000fc80000400000 */
[----:B----4-:R-:W-:Y:S02]  /*0780*/  FMUL R4, R9, R6 ;  /* 0x0000000609047220 */ /* 0x010fe40000400000 */
[----:B------:R-:W4:Y:S01]  /*0790*/  LDS R6, [R20+0xc30] ;  /* 0x000c300014067984 */ /* 0x000f220000000800 */
[--C-:B-1----:R-:W-:Y:S01]  /*07a0*/  FADD R5, R26, -R19.reuse ;  /* 0x800000131a057221 */ /* 0x102fe20000000000 */
[--C-:B------:R-:W-:Y:S01]  /*07b0*/  FADD R35, R11, -R19.reuse ;  /* 0x800000130b237221 */ /* 0x100fe20000000000 */
[--C-:B-----5:R-:W-:Y:S01]  /*07c0*/  FADD R11, R2, -R19.reuse ;  /* 0x80000013020b7221 */ /* 0x120fe20000000000 */
[--C-:B------:R-:W-:Y:S01]  /*07d0*/  FADD R27, R27, -R19.reuse ;  /* 0x800000131b1b7221 */ /* 0x100fe20000000000 */
[--C-:B------:R-:W-:Y:S01]  /*07e0*/  FADD R15, R10, -R19.reuse ;  /* 0x800000130a0f7221 */ /* 0x100fe20000000000 */
[--C-:B------:R-:W-:Y:S01]  /*07f0*/  FADD R7, R28, -R19.reuse ;  /* 0x800000131c077221 */ /* 0x100fe20000000000 */
[--C-:B------:R-:W-:Y:S01]  /*0800*/  FADD R33, R3, -R19.reuse ;  /* 0x8000001303217221 */ /* 0x100fe20000000000 */
[----:B------:R-:W-:Y:S01]  /*0810*/  FMUL R5, R4, R5 ;  /* 0x0000000504057220 */ /* 0x000fe20000400000 */
[--C-:B------:R-:W-:Y:S01]  /*0820*/  FADD R9, R30, -R19.reuse ;  /* 0x800000131e097221 */ /* 0x100fe20000000000 */
[--C-:B------:R-:W-:Y:S01]  /*0830*/  FADD R3, R14, -R19.reuse ;  /* 0x800000130e037221 */ /* 0x100fe20000000000 */
[----:B------:R-:W-:Y:S01]  /*0840*/  FMUL R11, R4, R11 ;  /* 0x0000000b040b7220 */ /* 0x000fe20000400000 */
[--C-:B------:R-:W-:Y:S01]  /*0850*/  FADD R29, R29, -R19.reuse ;  /* 0x800000131d1d7221 */ /* 0x100fe20000000000 */
[--C-:B------:R-:W-:Y:S01]  /*0860*/  FADD R31, R31, -R19.reuse ;  /* 0x800000131f1f7221 */ /* 0x100fe20000000000 */
[--C-:B------:R-:W-:Y:S01]  /*0870*/  FADD R13, R0, -R19.reuse ;  /* 0x80000013000d7221 */ /* 0x100fe20000000000 */
[--C-:B------:R-:W-:Y:S01]  /*0880*/  FADD R18, R18, -R19.reuse ;  /* 0x8000001312127221 */ /* 0x100fe20000000000 */
[--C-:B0-----:R-:W-:Y:S01]  /*0890*/  FADD R37, R12, -R19.reuse ;  /* 0x800000130c257221 */ /* 0x101fe20000000000 */
[C---:B------:R-:W-:Y:S01]  /*08a0*/  FMUL R14, R4.reuse, R15 ;  /* 0x0000000f040e7220 */ /* 0x040fe20000400000 */
[----:B------:R-:W-:Y:S01]  /*08b0*/  FMUL R27, R4, R27 ;  /* 0x0000001b041b7220 */ /* 0x000fe20000400000 */
[--C-:B---3--:R-:W-:Y:S01]  /*08c0*/  FADD R8, R8, -R19.reuse ;  /* 0x8000001308087221 */ /* 0x108fe20000000000 */
[--C-:B--2---:R-:W-:Y:S01]  /*08d0*/  FFMA R15, R5, R17, R16.reuse ;  /* 0x00000011050f7223 */ /* 0x104fe20000000010 */
[C---:B------:R-:W-:Y:S01]  /*08e0*/  FMUL R3, R4.reuse, R3 ;  /* 0x0000000304037220 */ /* 0x040fe20000400000 */
[C---:B------:R-:W-:Y:S01]  /*08f0*/  FMUL R2, R4.reuse, R9 ;  /* 0x0000000904027220 */ /* 0x040fe20000400000 */
[-CC-:B------:R-:W-:Y:S01]  /*0900*/  FFMA R5, R11, R17.reuse, R16.reuse ;  /* 0x000000110b057223 */ /* 0x180fe20000000010 */
[----:B------:R-:W-:Y:S01]  /*0910*/  FMUL R9, R4, R8 ;  /* 0x0000000804097220 */ /* 0x000fe20000400000 */
[----:B------:R-:W-:Y:S01]  /*0920*/  LOP3.LUT R11, R24, 0xe0, RZ, 0xfc, !PT ;  /* 0x000000e0180b7812 */ /* 0x000fe200078efcff */
[----:B------:R-:W-:Y:S01]  /*0930*/  FFMA R0, R27, R17, R16 ;  /* 0x000000111b007223 */ /* 0x000fe20000000010 */
[C---:B------:R-:W-:Y:S01]  /*0940*/  FMUL R28, R4.reuse, R29 ;  /* 0x0000001d041c7220 */ /* 0x040fe20000400000 */
[----:B------:R-:W-:Y:S01]  /*0950*/  FMUL R13, R4, R13 ;  /* 0x0000000d040d7220 */ /* 0x000fe20000400000 */
[----:B----4-:R-:W-:Y:S01]  /*0960*/  FADD R19, R6, -R19 ;  /* 0x8000001306137221 */ /* 0x010fe20000000000 */
[C---:B------:R-:W-:Y:S01]  /*0970*/  FMUL R6, R4.reuse, R7 ;  /* 0x0000000704067220 */ /* 0x040fe20000400000 */
[----:B------:R-:W-:-:S03]  /*0980*/  FMUL R7, R4, R18 ;  /* 0x0000001204077220 */ /* 0x000fc60000400000 */
[-CC-:B------:R-:W-:Y:S01]  /*0990*/  FFMA R27, R6, R17.reuse, R16.reuse ;  /* 0x00000011061b7223 */ /* 0x180fe20000000010 */
[-CC-:B------:R-:W-:Y:S01]  /*09a0*/  FFMA R6, R3, R17.reuse, R16.reuse ;  /* 0x0000001103067223 */ /* 0x180fe20000000010 */
[----:B------:R-:W-:Y:S01]  /*09b0*/  FFMA R3, R9, R17, R16 ;  /* 0x0000001109037223 */ /* 0x000fe20000000010 */
[----:B------:R-:W-:-:S04]  /*09c0*/  IMAD.HI R9, R11, 0x2aaaaaab, RZ ;  /* 0x2aaaaaab0b097827 */ /* 0x000fc800078e02ff */
[C---:B------:R-:W-:Y:S01]  /*09d0*/  FMUL R33, R4.reuse, R33 ;  /* 0x0000002104217220 */ /* 0x040fe20000400000 */
[C---:B------:R-:W-:Y:S01]  /*09e0*/  FMUL R35, R4.reuse, R35 ;  /* 0x0000002304237220 */ /* 0x040fe20000400000 */
[C---:B------:R-:W-:Y:S01]  /*09f0*/  FMUL R31, R4.reuse, R31 ;  /* 0x0000001f041f7220 */ /* 0x040fe20000400000 */
[C---:B------:R-:W-:Y:S01]  /*0a00*/  FMUL R37, R4.reuse, R37 ;  /* 0x0000002504257220 */ /* 0x040fe20000400000 */
[----:B------:R-:W-:Y:S01]  /*0a10*/  FMUL R29, R4, R19 ;  /* 0x00000013041d7220 */ /* 0x000fe20000400000 */
[----:B------:R-:W-:Y:S01]  /*0a20*/  FFMA R4, R7, R17, R16 ;  /* 0x0000001107047223 */ /* 0x000fe20000000010 */
[----:B------:R-:W-:Y:S02]  /*0a30*/  SHF.R.U32.HI R22, RZ, 0x1f, R9 ;  /* 0x0000001fff167819 */ /* 0x000fe40000011609 */
[----:B------:R-:W-:Y:S02]  /*0a40*/  LOP3.LUT R7, R24, 0xd0, RZ, 0xfc, !PT ;  /* 0x000000d018077812 */ /* 0x000fe400078efcff */
[----:B------:R-:W-:-:S03]  /*0a50*/  LEA.HI.SX32 R22, R9, R22, 0x1b ;  /* 0x0000001609167211 */ /* 0x000fc600078fdaff */
[----:B------:R-:W-:-:S05]  /*0a60*/  IMAD.HI R9, R7, 0x2aaaaaab, RZ ;  /* 0x2aaaaaab07097827 */ /* 0x000fca00078e02ff */
[----:B------:R-:W-:Y:S01]  /*0a70*/  SHF.R.U32.HI R30, RZ, 0x1f, R9 ;  /* 0x0000001fff1e7819 */ /* 0x000fe20000011609 */
[----:B------:R-:W-:-:S03]  /*0a80*/  IMAD R32, R22, -0xc0, R11 ;  /* 0xffffff4016207824 */ /* 0x000fc600078e020b */
[----:B------:R-:W-:Y:S01]  /*0a90*/  LEA.HI.SX32 R30, R9, R30, 0x1b ;  /* 0x0000001e091e7211 */ /* 0x000fe200078fdaff */
[----:B------:R-:W-:Y:S01]  /*0aa0*/  IMAD R9, R32, 0x3c1, R21 ;  /* 0x000003c120097824 */ /* 0x000fe200078e0215 */
[----:B------:R-:W-:-:S03]  /*0ab0*/  ISETP.GE.AND P0, PT, R21, 0x3c1, PT ;  /* 0x000003c11500780c */ /* 0x000fc60003f06270 */
[----:B------:R-:W-:Y:S01]  /*0ac0*/  IMAD R32, R30, -0xc0, R7 ;  /* 0xffffff401e207824 */ /* 0x000fe200078e0207 */
[----:B------:R-:W-:Y:S01]  /*0ad0*/  ISETP.LT.AND P1, PT, R11, 0x300, !P0 ;  /* 0x000003000b00780c */ /* 0x000fe20004721270 */
[-CC-:B------:R-:W-:Y:S01]  /*0ae0*/  FFMA R12, R13, R17.reuse, R16.reuse ;  /* 0x000000110d0c7223 */ /* 0x180fe20000000010 */
[----:B------:R-:W-:Y:S01]  /*0af0*/  LOP3.LUT R13, R24, 0x90, RZ, 0xfc, !PT ;  /* 0x00000090180d7812 */ /* 0x000fe200078efcff */
[----:B------:R-:W-:Y:S02]  /*0b00*/  IMAD R11, R32, 0x3c1, R21 ;  /* 0x000003c1200b7824 */ /* 0x000fe400078e0215 */
[-CC-:B------:R-:W-:Y:S01]  /*0b10*/  FFMA R8, R2, R17.reuse, R16.reuse ;  /* 0x0000001102087223 */ /* 0x180fe20000000010 */
[-CC-:B------:R-:W-:Y:S01]  /*0b20*/  FFMA R28, R28, R17.reuse, R16.reuse ;  /* 0x000000111c1c7223 */ /* 0x180fe20000000010 */
[-CC-:B------:R-:W-:Y:S01]  /*0b30*/  FFMA R19, R31, R17.reuse, R16.reuse ;  /* 0x000000111f137223 */ /* 0x180fe20000000010 */
[-CC-:B------:R-:W-:Y:S01]  /*0b40*/  FFMA R14, R14, R17.reuse, R16.reuse ;  /* 0x000000110e0e7223 */ /* 0x180fe20000000010 */
[-CC-:B------:R-:W-:Y:S01]  /*0b50*/  FFMA R18, R35, R17.reuse, R16.reuse ;  /* 0x0000001123127223 */ /* 0x180fe20000000010 */
[-CC-:B------:R-:W-:Y:S01]  /*0b60*/  FFMA R10, R33, R17.reuse, R16.reuse ;  /* 0x00000011210a7223 */ /* 0x180fe20000000010 */
[----:B------:R-:W-:Y:S01]  /*0b70*/  FFMA R2, R37, R17, R16 ;  /* 0x0000001125027223 */ /* 0x000fe20000000010 */
[----:B------:R-:W-:-:S02]  /*0b80*/  IMAD R11, R30, 0x5a180, R11 ;  /* 0x0005a1801e0b7824 */ /* 0x000fc400078e020b */
[----:B------:R-:W-:Y:S01]  /*0b90*/  FFMA R16, R29, R17, R16 ;  /* 0x000000111d107223 */ /* 0x000fe20000000010 */
[----:B------:R-:W-:Y:S01]  /*0ba0*/  LEA.HI R30, R25, UR4, RZ, 0x1e ;  /* 0x00000004191e7c11 */ /* 0x000fe2000f8ff0ff */
[----:B------:R-:W-:Y:S01]  /*0bb0*/  IMAD.HI R17, R13, 0x2aaaaaab, RZ ;  /* 0x2aaaaaab0d117827 */ /* 0x000fe200078e02ff */
[----:B------:R-:W-:Y:S01]  /*0bc0*/  P2R R26, PR, RZ, 0x2 ;  /* 0x00000002ff1a7803 */ /* 0x000fe20000000000 */
[----:B------:R-:W-:Y:S01]  /*0bd0*/  BAR.SYNC.DEFER_BLOCKING 0x0 ;  /* 0x0000000000007b1d */ /* 0x000fe20000010000 */
[----:B------:R-:W-:Y:S01]  /*0be0*/  ISETP.LT.AND P1, PT, R7, 0x300, !P0 ;  /* 0x000003000700780c */ /* 0x000fe20004721270 */
[----:B------:R-:W-:Y:S01]  /*0bf0*/  IMAD R7, R25, 0x4, R30 ;  /* 0x0000000419077824 */ /* 0x000fe200078e021e */
[----:B------:R-:W-:-:S04]  /*0c00*/  SHF.R.U32.HI R30, RZ, 0x1f, R17 ;  /* 0x0000001fff1e7819 */ /* 0x000fc80000011611 */
[----:B------:R-:W-:-:S05]  /*0c10*/  LEA.HI.SX32 R30, R17, R30, 0x1b ;  /* 0x0000001e111e7211 */ /* 0x000fca00078fdaff */
[----:B------:R-:W-:Y:S02]  /*0c20*/  IMAD R32, R30, -0xc0, R13 ;  /* 0xffffff401e207824 */ /* 0x000fe400078e020d */
[----:B------:R-:W-:Y:S02]  /*0c30*/  IMAD R9, R22, 0x5a180, R9 ;  /* 0x0005a18016097824 */ /* 0x000fe400078e0209 */
[----:B------:R-:W-:Y:S01]  /*0c40*/  IMAD R17, R32, 0x3c1, R21 ;  /* 0x000003c120117824 */ /* 0x000fe200078e0215 */
[----:B------:R-:W-:Y:S02]  /*0c50*/  P2R R22, PR, RZ, 0x2 ;  /* 0x00000002ff167803 */ /* 0x000fe40000000000 */
[----:B------:R-:W-:Y:S01]  /*0c60*/  ISETP.LT.AND P1, PT, R13, 0x300, !P0 ;  /* 0x000003000d00780c */ /* 0x000fe20004721270 */
[----:B------:R-:W-:Y:S01]  /*0c70*/  IMAD R13, R30, 0x5a180, R17 ;  /* 0x0005a1801e0d7824 */ /* 0x000fe200078e0211 */
[----:B------:R-:W-:Y:S02]  /*0c80*/  FSETP.GEU.AND P2, PT, R15, RZ, PT ;  /* 0x000000ff0f00720b */ /* 0x000fe40003f4e000 */
[----:B------:R-:W-:-:S02]  /*0c90*/  LOP3.LUT R17, R24, 0x80, RZ, 0xfc, !PT ;  /* 0x0000008018117812 */ /* 0x000fc400078efcff */
[----:B------:R-:W-:-:S03]  /*0ca0*/  FSEL R34, R15, RZ, P2 ;  /* 0x000000ff0f227208 */ /* 0x000fc60001000000 */
[----:B------:R-:W-:-:S05]  /*0cb0*/  IMAD.HI R15, R17, 0x2aaaaaab, RZ ;  /* 0x2aaaaaab110f7827 */ /* 0x000fca00078e02ff */
[----:B------:R-:W-:-:S04]  /*0cc0*/  SHF.R.U32.HI R30, RZ, 0x1f, R15 ;  /* 0x0000001fff1e7819 */ /* 0x000fc8000001160f */
[----:B------:R-:W-:-:S05]  /*0cd0*/  LEA.HI.SX32 R30, R15, R30, 0x1b ;  /* 0x0000001e0f1e7211 */ /* 0x000fca00078fdaff */
[----:B------:R-:W-:Y:S01]  /*0ce0*/  IMAD R32, R30, -0xc0, R17 ;  /* 0xffffff401e207824 */ /* 0x000fe200078e0211 */
[----:B------:R-:W-:-:S03]  /*0cf0*/  FSETP.GEU.AND P3, PT, R0, RZ, PT ;  /* 0x000000ff0000720b */ /* 0x000fc60003f6e000 */
[----:B------:R-:W-:-:S04]  /*0d00*/  IMAD R15, R32, 0x3c1, R21 ;  /* 0x000003c1200f7824 */ /* 0x000fc800078e0215 */
[----:B------:R-:W-:Y:S01]  /*0d10*/  IMAD R15, R30, 0x5a180, R15 ;  /* 0x0005a1801e0f7824 */ /* 0x000fe200078e020f */
[----:B------:R-:W-:Y:S02]  /*0d20*/  FSEL R30, R0, RZ, P3 ;  /* 0x000000ff001e7208 */ /* 0x000fe40001800000 */
[C---:B------:R-:W-:Y:S02]  /*0d30*/  FSETP.GEU.AND P3, PT, R27.reuse, RZ, PT ;  /* 0x000000ff1b00720b */ /* 0x040fe40003f6e000 */
[----:B------:R-:W-:Y:S02]  /*0d40*/  FSETP.GEU.AND P4, PT, R28, RZ, PT ;  /* 0x000000ff1c00720b */ /* 0x000fe40003f8e000 */
[----:B------:R-:W-:Y:S02]  /*0d50*/  FSEL R32, R27, RZ, P3 ;  /* 0x000000ff1b207208 */ /* 0x000fe40001800000 */
[----:B------:R-:W-:Y:S02]  /*0d60*/  FSETP.GEU.AND P3, PT, R8, RZ, PT ;  /* 0x000000ff0800720b */ /* 0x000fe40003f6e000 */
[----:B------:R-:W-:Y:S01]  /*0d70*/  LOP3.LUT R0, R24, 0xc0, RZ, 0xfc, !PT ;  /* 0x000000c018007812 */ /* 0x000fe200078efcff */
[----:B------:R0:W-:Y:S01]  /*0d80*/  STS [R7], R34 ;  /* 0x0000002207007388 */ /* 0x0001e20000000800 */
[----:B------:R-:W-:-:S02]  /*0d90*/  ISETP.LT.AND P2, PT, R17, 0x300, !P0 ;  /* 0x000003001100780c */ /* 0x000fc40004741270 */
[----:B------:R-:W-:Y:S01]  /*0da0*/  FSEL R36, R8, RZ, P3 ;  /* 0x000000ff08247208 */ /* 0x000fe20001800000 */
[----:B------:R-:W-:Y:S01]  /*0db0*/  IMAD.HI R17, R0, 0x2aaaaaab, RZ ;  /* 0x2aaaaaab00117827 */ /* 0x000fe200078e02ff */
[----:B------:R-:W-:Y:S02]  /*0dc0*/  LOP3.LUT R8, R24, 0xb0, RZ, 0xfc, !PT ;  /* 0x000000b018087812 */ /* 0x000fe400078efcff */
[----:B0-----:R-:W-:Y:S02]  /*0dd0*/  FSEL R34, R28, RZ, P4 ;  /* 0x000000ff1c227208 */ /* 0x001fe40002000000 */
[C---:B------:R-:W-:Y:S02]  /*0de0*/  FSETP.GEU.AND P4, PT, R19.reuse, RZ, PT ;  /* 0x000000ff1300720b */ /* 0x040fe40003f8e000 */
[----:B------:R-:W-:Y:S02]  /*0df0*/  LOP3.LUT R25, R24, 0x70, RZ, 0xfc, !PT ;  /* 0x0000007018197812 */ /* 0x000fe400078efcff */
[----:B------:R-:W-:Y:S01]  /*0e00*/  FSEL R29, R19, RZ, P4 ;  /* 0x000000ff131d7208 */ /* 0x000fe20002000000 */
[----:B------:R-:W-:Y:S01]  /*0e10*/  IMAD.HI R19, R8, 0x2aaaaaab, RZ ;  /* 0x2aaaaaab08137827 */ /* 0x000fe200078e02ff */
[----:B------:R-:W-:-:S03]  /*0e20*/  SHF.R.U32.HI R28, RZ, 0x1f, R17 ;  /* 0x0000001fff1c7819 */ /* 0x000fc60000011611 */
[----:B------:R-:W-:Y:S01]  /*0e30*/  IMAD.HI R27, R25, 0x2aaaaaab, RZ ;  /* 0x2aaaaaab191b7827 */ /* 0x000fe200078e02ff */
[----:B------:R-:W-:Y:S02]  /*0e40*/  LEA.HI.SX32 R17, R17, R28, 0x1b ;  /* 0x0000001c11117211 */ /* 0x000fe400078fdaff */
[----:B------:R-:W-:-:S04]  /*0e50*/  SHF.R.U32.HI R28, RZ, 0x1f, R19 ;  /* 0x0000001fff1c7819 */ /* 0x000fc80000011613 */
[----:B------:R-:W-:Y:S02]  /*0e60*/  LEA.HI.SX32 R19, R19, R28, 0x1b ;  /* 0x0000001c13137211 */ /* 0x000fe400078fdaff */
[----:B------:R-:W-:Y:S02]  /*0e70*/  SHF.R.U32.HI R28, RZ, 0x1f, R27 ;  /* 0x0000001fff1c7819 */ /* 0x000fe4000001161b */
[C---:B------:R-:W-:Y:S02]  /*0e80*/  FSETP.GEU.AND P4, PT, R14.reuse, RZ, PT ;  /* 0x000000ff0e00720b */ /* 0x040fe40003f8e000 */
[----:B------:R-:W-:Y:S01]  /*0e90*/  LEA.HI.SX32 R28, R27, R28, 0x1b ;  /* 0x0000001c1b1c7211 */ /* 0x000fe200078fdaff */
[----:B------:R0:W-:Y:S01]  /*0ea0*/  STS [R7+0x4], R30 ;  /* 0x0000041e07007388 */ /* 0x0001e20000000800 */
[----:B------:R-:W-:Y:S02]  /*0eb0*/  FSEL R14, R14, RZ, P4 ;  /* 0x000000ff0e0e7208 */ /* 0x000fe40002000000 */
[----:B------:R-:W-:-:S02]  /*0ec0*/  FSETP.GEU.AND P4, PT, R18, RZ, PT ;  /* 0x000000ff1200720b */ /* 0x000fc40003f8e000 */
[----:B------:R-:W-:Y:S01]  /*0ed0*/  ISETP.LT.AND P3, PT, R25, 0x300, !P0 ;  /* 0x000003001900780c */ /* 0x000fe20004761270 */
[----:B0-----:R-:W-:Y:S01]  /*0ee0*/  IMAD R30, R28, -0xc0, R25 ;  /* 0xffffff401c1e7824 */ /* 0x001fe200078e0219 */
[----:B------:R-:W-:Y:S02]  /*0ef0*/  FSEL R18, R18, RZ, P4 ;  /* 0x000000ff12127208 */ /* 0x000fe40002000000 */
[----:B------:R-:W-:Y:S01]  /*0f00*/  FSETP.GEU.AND P4, PT, R10, RZ, PT ;  /* 0x000000ff0a00720b */ /* 0x000fe20003f8e000 */
[----:B------:R-:W-:-:S04]  /*0f10*/  IMAD R25, R30, 0x3c1, R21 ;  /* 0x000003c11e197824 */ /* 0x000fc800078e0215 */
[----:B------:R-:W-:Y:S01]  /*0f20*/  IMAD R25, R28, 0x5a180, R25 ;  /* 0x0005a1801c197824 */ /* 0x000fe200078e0219 */
[----:B------:R-:W-:Y:S02]  /*0f30*/  FSEL R28, R10, RZ, P4 ;  /* 0x000000ff0a1c7208 */ /* 0x000fe40002000000 */
[----:B------:R-:W-:-:S04]  /*0f40*/  FSETP.GEU.AND P4, PT, R12, RZ, PT ;  /* 0x000000ff0c00720b */ /* 0x000fc80003f8e000 */
[----:B------:R-:W-:Y:S02]  /*0f50*/  FSEL R30, R12, RZ, P4 ;  /* 0x000000ff0c1e7208 */ /* 0x000fe40002000000 */
[C---:B------:R-:W-:Y:S01]  /*0f60*/  FSETP.GEU.AND P4, PT, R5.reuse, RZ, PT ;  /* 0x000000ff0500720b */ /* 0x040fe20003f8e000 */
[----:B------:R0:W-:Y:S01]  /*0f70*/  STS [R7+0x8], R32 ;  /* 0x0000082007007388 */ /* 0x0001e20000000800 */
[C---:B------:R-:W-:Y:S02]  /*0f80*/  LOP3.LUT R12, R24.reuse, 0x60, RZ, 0xfc, !PT ;  /* 0x00000060180c7812 */ /* 0x040fe400078efcff */
[----:B------:R-:W-:Y:S01]  /*0f90*/  LOP3.LUT R10, R24, 0xa0, RZ, 0xfc, !PT ;  /* 0x000000a0180a7812 */ /* 0x000fe200078efcff */
[----:B------:R1:W-:Y:S01]  /*0fa0*/  STS [R7+0xc], R34 ;  /* 0x00000c2207007388 */ /* 0x0003e20000000800 */
[----:B0-----:R-:W-:Y:S02]  /*0fb0*/  FSEL R32, R5, RZ, P4 ;  /* 0x000000ff05207208 */ /* 0x001fe40002000000 */
[----:B------:R-:W-:Y:S01]  /*0fc0*/  FSETP.GEU.AND P4, PT, R6, RZ, PT ;  /* 0x000000ff0600720b */ /* 0x000fe20003f8e000 */
[----:B------:R0:W-:Y:S01]  /*0fd0*/  STS [R7+0x14], R29 ;  /* 0x0000141d07007388 */ /* 0x0001e20000000800 */
[----:B------:R-:W-:-:S02]  /*0fe0*/  IMAD.HI R27, R10, 0x2aaaaaab, RZ ;  /* 0x2aaaaaab0a1b7827 */ /* 0x000fc400078e02ff */
[----:B-1----:R-:W-:Y:S02]  /*0ff0*/  FSEL R34, R6, RZ, P4 ;  /* 0x000000ff06227208 */ /* 0x002fe40002000000 */
[----:B------:R-:W-:Y:S01]  /*1000*/  FSETP.GEU.AND P4, PT, R4, RZ, PT ;  /* 0x000000ff0400720b */ /* 0x000fe20003f8e000 */
[----:B0-----:R-:W-:Y:S01]  /*1010*/  IMAD.HI R29, R12, 0x2aaaaaab, RZ ;  /* 0x2aaaaaab0c1d7827 */ /* 0x001fe200078e02ff */
[----:B------:R0:W-:Y:S02]  /*1020*/  STS [R7+0x18], R14 ;  /* 0x0000180e07007388 */ /* 0x0001e40000000800 */
[----:B------:R-:W-:Y:S02]  /*1030*/  FSEL R4, R4, RZ, P4 ;  /* 0x000000ff04047208 */ /* 0x000fe40002000000 */
[----:B------:R-:W-:Y:S02]  /*1040*/  FSETP.GEU.AND P4, PT, R2, RZ, PT ;  /* 0x000000ff0200720b */ /* 0x000fe40003f8e000 */
[----:B------:R-:W-:-:S02]  /*1050*/  SHF.R.U32.HI R6, RZ, 0x1f, R29 ;  /* 0x0000001fff067819 */ /* 0x000fc4000001161d */
[----:B0-----:R-:W-:Y:S02]  /*1060*/  SHF.R.U32.HI R14, RZ, 0x1f, R27 ;  /* 0x0000001fff0e7819 */ /* 0x001fe4000001161b */
[----:B------:R-:W-:Y:S02]  /*1070*/  LEA.HI.SX32 R29, R29, R6, 0x1b ;  /* 0x000000061d1d7211 */ /* 0x000fe400078fdaff */
[----:B------:R-:W-:Y:S02]  /*1080*/  LEA.HI.SX32 R27, R27, R14, 0x1b ;  /* 0x0000000e1b1b7211 */ /* 0x000fe400078fdaff */
[----:B------:R-:W-:Y:S02]  /*1090*/  FSEL R6, R2, RZ, P4 ;  /* 0x000000ff02067208 */ /* 0x000fe40002000000 */
[----:B------:R-:W-:Y:S02]  /*10a0*/  LOP3.LUT R14, R24, 0x50, RZ, 0xfc, !PT ;  /* 0x00000050180e7812 */ /* 0x000fe400078efcff */
[----:B------:R-:W-:Y:S01]  /*10b0*/  FSETP.GEU.AND P4, PT, R3, RZ, PT ;  /* 0x000000ff0300720b */ /* 0x000fe20003f8e000 */
[----:B------:R0:W-:Y:S02]  /*10c0*/  STS [R7+0x20], R28 ;  /* 0x0000201c07007388 */ /* 0x0001e40000000800 */
[----:B------:R-:W-:-:S02]  /*10d0*/  IMAD.HI R31, R14, 0x2aaaaaab, RZ ;  /* 0x2aaaaaab0e1f7827 */ /* 0x000fc400078e02ff */
[----:B------:R1:W-:Y:S01]  /*10e0*/  STS [R7+0x1c], R18 ;  /* 0x00001c1207007388 */ /* 0x0003e20000000800 */
[----:B0-----:R-:W-:Y:S02]  /*10f0*/  FSEL R28, R3, RZ, P4 ;  /* 0x000000ff031c7208 */ /* 0x001fe40002000000 */
[----:B------:R-:W-:Y:S02]  /*1100*/  FSETP.GEU.AND P4, PT, R16, RZ, PT ;  /* 0x000000ff1000720b */ /* 0x000fe40003f8e000 */
[----:B-1----:R-:W-:Y:S01]  /*1110*/  LOP3.LUT R18, R24, 0x40, RZ, 0xfc, !PT ;  /* 0x0000004018127812 */ /* 0x002fe200078efcff */
[----:B------:R0:W-:Y:S01]  /*1120*/  STS [R7+0x24], R30 ;  /* 0x0000241e07007388 */ /* 0x0001e20000000800 */
[----:B------:R-:W-:-:S03]  /*1130*/  SHF.R.U32.HI R2, RZ, 0x1f, R31 ;  /* 0x0000001fff027819 */ /* 0x000fc6000001161f */
[----:B------:R-:W-:Y:S01]  /*1140*/  IMAD.HI R33, R18, 0x2aaaaaab, RZ ;  /* 0x2aaaaaab12217827 */ /* 0x000fe200078e02ff */
[----:B------:R1:W-:Y:S01]  /*1150*/  STS [R7+0x30], R4 ;  /* 0x0000300407007388 */ /* 0x0003e20000000800 */
[----:B0-----:R-:W-:Y:S02]  /*1160*/  FSEL R30, R16, RZ, P4 ;  /* 0x000000ff101e7208 */ /* 0x001fe40002000000 */
[C---:B------:R-:W-:Y:S02]  /*1170*/  LOP3.LUT R16, R24.reuse, 0x30, RZ, 0xfc, !PT ;  /* 0x0000003018107812 */ /* 0x040fe400078efcff */
[----:B------:R-:W-:Y:S02]  /*1180*/  LEA.HI.SX32 R31, R31, R2, 0x1b ;  /* 0x000000021f1f7211 */ /* 0x000fe400078fdaff */
[----:B------:R-:W-:Y:S01]  /*1190*/  LOP3.LUT R2, R24, 0x20, RZ, 0xfc, !PT ;  /* 0x0000002018027812 */ /* 0x000fe200078efcff */
[----:B------:R-:W-:Y:S01]  /*11a0*/  IMAD.HI R35, R16, 0x2aaaaaab, RZ ;  /* 0x2aaaaaab10237827 */ /* 0x000fe200078e02ff */
[----:B-1----:R-:W-:-:S03]  /*11b0*/  SHF.R.U32.HI R4, RZ, 0x1f, R33 ;  /* 0x0000001fff047819 */ /* 0x002fc60000011621 */
[----:B------:R-:W-:Y:S01]  /*11c0*/  IMAD.HI R3, R2, 0x2aaaaaab, RZ ;  /* 0x2aaaaaab02037827 */ /* 0x000fe200078e02ff */
[----:B------:R-:W-:Y:S02]  /*11d0*/  LEA.HI.SX32 R33, R33, R4, 0x1b ;  /* 0x0000000421217211 */ /* 0x000fe400078fdaff */
[----:B------:R-:W-:-:S04]  /*11e0*/  SHF.R.U32.HI R4, RZ, 0x1f, R35 ;  /* 0x0000001fff047819 */ /* 0x000fc80000011623 */
[----:B------:R-:W-:Y:S02]  /*11f0*/  LEA.HI.SX32 R35, R35, R4, 0x1b ;  /* 0x0000000423237211 */ /* 0x000fe400078fdaff */
[----:B------:R-:W-:-:S04]  /*1200*/  SHF.R.U32.HI R4, RZ, 0x1f, R3 ;  /* 0x0000001fff047819 */ /* 0x000fc80000011603 */
[----:B------:R-:W-:Y:S02]  /*1210*/  LEA.HI.SX32 R3, R3, R4, 0x1b ;  /* 0x0000000403037211 */ /* 0x000fe400078fdaff */
[----:B------:R-:W-:-:S03]  /*1220*/  ISETP.LT.AND P4, PT, R2, 0x300, !P0 ;  /* 0x000003000200780c */ /* 0x000fc60004781270 */
[----:B------:R-:W-:Y:S01]  /*1230*/  IMAD R4, R3, -0xc0, R2 ;  /* 0xffffff4003047824 */ /* 0x000fe200078e0202 */
[----:B------:R-:W-:-:S03]  /*1240*/  LOP3.LUT R2, R24, 0x10, RZ, 0xfc, !PT ;  /* 0x0000001018027812 */ /* 0x000fc600078efcff */
[----:B------:R-:W-:-:S04]  /*1250*/  IMAD R4, R4, 0x3c1, R21 ;  /* 0x000003c104047824 */ /* 0x000fc800078e0215 */
[----:B------:R-:W-:Y:S02]  /*1260*/  IMAD R37, R3, 0x5a180, R4 ;  /* 0x0005a18003257824 */ /* 0x000fe400078e0204 */
[----:B------:R-:W-:-:S05]  /*1270*/  IMAD.HI R3, R2, 0x2aaaaaab, RZ ;  /* 0x2aaaaaab02037827 */ /* 0x000fca00078e02ff */
[----:B------:R-:W-:-:S04]  /*1280*/  SHF.R.U32.HI R4, RZ, 0x1f, R3 ;  /* 0x0000001fff047819 */ /* 0x000fc80000011603 */
[----:B------:R-:W-:Y:S02]  /*1290*/  LEA.HI.SX32 R3, R3, R4, 0x1b ;  /* 0x0000000403037211 */ /* 0x000fe400078fdaff */
[----:B------:R-:W-:-:S03]  /*12a0*/  ISETP.LT.AND P5, PT, R2, 0x300, !P0 ;  /* 0x000003000200780c */ /* 0x000fc600047a1270 */
[C---:B------:R-:W-:Y:S02]  /*12b0*/  IMAD R4, R3.reuse, -0xc0, R2 ;  /* 0xffffff4003047824 */ /* 0x040fe400078e0202 */
[----:B------:R-:W-:Y:S01]  /*12c0*/  IMAD.HI R2, R24, 0x2aaaaaab, RZ ;  /* 0x2aaaaaab18027827 */ /* 0x000fe200078e02ff */
[----:B------:R-:W-:Y:S03]  /*12d0*/  STS [R7+0x10], R36 ;  /* 0x0000102407007388 */ /* 0x000fe60000000800 */
[----:B------:R-:W-:Y:S01]  /*12e0*/  IMAD R4, R4, 0x3c1, R21 ;  /* 0x000003c104047824 */ /* 0x000fe200078e0215 */
[----:B------:R-:W-:Y:S04]  /*12f0*/  STS [R7+0x28], R32 ;  /* 0x0000282007007388 */ /* 0x000fe80000000800 */
[----:B------:R-:W-:Y:S04]  /*1300*/  STS [R7+0x2c], R34 ;  /* 0x00002c2207007388 */ /* 0x000fe80000000800 */
[----:B------:R-:W-:Y:S04]  /*1310*/  STS [R7+0x34], R6 ;  /* 0x0000340607007388 */ /* 0x000fe80000000800 */
[----:B------:R-:W-:Y:S04]  /*1320*/  STS [R7+0x38], R28 ;  /* 0x0000381c07007388 */ /* 0x000fe80000000800 */
[----:B------:R0:W-:Y:S02]  /*1330*/  STS [R7+0x3c], R30 ;  /* 0x00003c1e07007388 */ /* 0x0001e40000000800 */
[----:B0-----:R-:W-:Y:S01]  /*1340*/  IMAD R7, R3, 0x5a180, R4 ;  /* 0x0005a18003077824 */ /* 0x001fe200078e0204 */
[----:B------:R-:W-:-:S04]  /*1350*/  SHF.R.U32.HI R3, RZ, 0x1f, R2 ;  /* 0x0000001fff037819 */ /* 0x000fc80000011602 */
[----:B------:R-:W-:-:S05]  /*1360*/  LEA.HI.SX32 R3, R2, R3, 0x1b ;  /* 0x0000000302037211 */ /* 0x000fca00078fdaff */
[----:B------:R-:W-:-:S04]  /*1370*/  IMAD R2, R3, -0xc0, R24 ;  /* 0xffffff4003027824 */ /* 0x000fc800078e0218 */
[----:B------:R-:W-:-:S04]  /*1380*/  IMAD R2, R2, 0x3c1, R21 ;  /* 0x000003c102027824 */ /* 0x000fc800078e0215 */
[----:B------:R-:W-:Y:S02]  /*1390*/  IMAD R5, R3, 0x5a180, R2 ;  /* 0x0005a18003057824 */ /* 0x000fe400078e0202 */
[----:B------:R-:W0:Y:S02]  /*13a0*/  S2R R2, SR_TID.X ;  /* 0x0000000000027919 */ /* 0x000e240000002100 */
[----:B0-----:R-:W-:-:S04]  /*13b0*/  SHF.R.U32.HI R2, RZ, 0x2, R2 ;  /* 0x00000002ff027819 */ /* 0x001fc80000011602 */
[----:B------:R-:W-:-:S05]  /*13c0*/  LOP3.LUT R3, R2, 0x3c, RZ, 0xc0, !PT ;  /* 0x0000003c02037812 */ /* 0x000fca00078ec0ff */
[----:B------:R-:W-:Y:S01]  /*13d0*/  IMAD.IADD R28, R20, 0x1, R3 ;  /* 0x00000001141c7824 */ /* 0x000fe200078e0203 */
[----:B------:R-:W-:Y:S08]  /*13e0*/  BAR.SYNC.DEFER_BLOCKING 0x0 ;  /* 0x0000000000007b1d */ /* 0x000ff00000010000 */
[----:B------:R-:W0:Y:S01]  /*13f0*/  LDC.64 R2, c[0x0][0x238] ;  /* 0x00008e00ff027b82 */ /* 0x000e220000000a00 */
[----:B------:R-:W1:Y:S01]  /*1400*/  LDS R28, [R28] ;  /* 0x000000001c1c7984 */ /* 0x000e620000000800 */
[----:B------:R-:W-:-:S02]  /*1410*/  ISETP.LT.AND P6, PT, R24, 0x300, !P0 ;  /* 0x000003001800780c */ /* 0x000fc400047c1270 */
[----:B------:R-:W-:-:S04]  /*1420*/  LOP3.LUT R6, R23, 0x100, RZ, 0xfc, !PT ;  /* 0x0000010017067812 */ /* 0x000fc800078efcff */
[----:B------:R-:W-:Y:S01]  /*1430*/  SHF.R.U32.HI R6, RZ, 0x2, R6 ;  /* 0x00000002ff067819 */ /* 0x000fe20000011606 */
[----:B0-----:R-:W-:-:S03]  /*1440*/  IMAD.WIDE R4, R5, 0x4, R2 ;  /* 0x0000000405047825 */ /* 0x001fc600078e0202 */
[----:B------:R-:W-:-:S03]  /*1450*/  LOP3.LUT R6, R6, 0x7c, RZ, 0xc0, !PT ;  /* 0x0000007c06067812 */ /* 0x000fc600078ec0ff */
[----:B-1----:R-:W-:Y:S01]  /*1460*/  @P6 STG.E desc[UR6][R4.64], R28 ;  /* 0x0000001c04006986 */ /* 0x002fe2000c101906 */
[----:B------:R-:W-:Y:S01]  /*1470*/  ISETP.NE.AND P6, PT, R26, RZ, PT ;  /* 0x000000ff1a00720c */ /* 0x000fe20003fc5270 */
[----:B------:R-:W-:-:S06]  /*1480*/  IMAD.IADD R26, R20, 0x1, R6 ;  /* 0x00000001141a7824 */ /* 0x000fcc00078e0206 */
[----:B------:R-:W0:Y:S01]  /*1490*/  LDS R26, [R26+0x400] ;  /* 0x000400001a1a7984 */ /* 0x000e220000000800 */
[----:B------:R-:W-:-:S05]  /*14a0*/  IMAD.WIDE R6, R7, 0x4, R2 ;  /* 0x0000000407067825 */ /* 0x000fca00078e0202 */
[----:B0-----:R0:W-:Y:S01]  /*14b0*/  @P5 STG.E desc[UR6][R6.64], R26 ;  /* 0x0000001a06005986 */ /* 0x0011e2000c101906 */
[----:B------:R-:W-:Y:S02]  /*14c0*/  ISETP.NE.AND P5, PT, R22, RZ, PT ;  /* 0x000000ff1600720c */ /* 0x000fe40003fa5270 */
[----:B------:R-:W-:-:S04]  /*14d0*/  LOP3.LUT R22, R23, 0x200, RZ, 0xfc, !PT ;  /* 0x0000020017167812 */ /* 0x000fc800078efcff */
[----:B------:R-:W-:-:S04]  /*14e0*/  SHF.R.U32.HI R22, RZ, 0x2, R22 ;  /* 0x00000002ff167819 */ /* 0x000fc80000011616 */
[----:B------:R-:W-:-:S05]  /*14f0*/  LOP3.LUT R22, R22, 0xbc, RZ, 0xc0, !PT ;  /* 0x000000bc16167812 */ /* 0x000fca00078ec0ff */
[----:B------:R-:W-:-:S06]  /*1500*/  IMAD.IADD R22, R20, 0x1, R22 ;  /* 0x0000000114167824 */ /* 0x000fcc00078e0216 */
[----:B------:R-:W1:Y:S01]  /*1510*/  LDS R22, [R22+0x800] ;  /* 0x0008000016167984 */ /* 0x000e620000000800 */
[----:B------:R-:W-:Y:S01]  /*1520*/  IMAD.WIDE R4, R37, 0x4, R2 ;  /* 0x0000000425047825 */ /* 0x000fe200078e0202 */
[----:B0-----:R-:W-:-:S04]  /*1530*/  LOP3.LUT R6, R23, 0x300, RZ, 0xfc, !PT ;  /* 0x0000030017067812 */ /* 0x001fc800078efcff */
[----:B------:R-:W-:Y:S01]  /*1540*/  SHF.R.U32.HI R6, RZ, 0x2, R6 ;  /* 0x00000002ff067819 */ /* 0x000fe20000011606 */
[----:B-1----:R0:W-:Y:S01]  /*1550*/  @P4 STG.E desc[UR6][R4.64], R22 ;  /* 0x0000001604004986 */ /* 0x0021e2000c101906 */
[----:B------:R-:W-:Y:S01]  /*1560*/  ISETP.LT.AND P4, PT, R16, 0x300, !P0 ;  /* 0x000003001000780c */ /* 0x000fe20004781270 */
[----:B------:R-:W-:-:S04]  /*1570*/  IMAD R16, R35, -0xc0, R16 ;  /* 0xffffff4023107824 */ /* 0x000fc800078e0210 */
[----:B------:R-:W-:-:S04]  /*1580*/  IMAD R16, R16, 0x3c1, R21 ;  /* 0x000003c110107824 */ /* 0x000fc800078e0215 */
[----:B------:R-:W-:Y:S01]  /*1590*/  IMAD R7, R35, 0x5a180, R16 ;  /* 0x0005a18023077824 */ /* 0x000fe200078e0210 */
        /* <DEDUP_REMOVED lines=34> */
[----:B------:R-:W-:-:S05]  /*17c0*/  IMAD.IADD R12, R20, 0x1, R29 ;  /* 0x00000001140c7824 */ /* 0x000fca00078e021d */
[----:B------:R1:W2:Y:S01]  /*17d0*/  LDS R33, [R12+0x1800] ;  /* 0x001800000c217984 */ /* 0x0002a20000000800 */
[C---:B------:R-:W-:Y:S02]  /*17e0*/  LOP3.LUT R4, R23.reuse, 0x700, RZ, 0xfc, !PT ;  /* 0x0000070017047812 */ /* 0x040fe400078efcff */
[----:B0-----:R-:W-:Y:S02]  /*17f0*/  LOP3.LUT R6, R23, 0x800, RZ, 0xfc, !PT ;  /* 0x0000080017067812 */ /* 0x001fe400078efcff */
[----:B------:R-:W-:Y:S02]  /*1800*/  SHF.R.U32.HI R4, RZ, 0x2, R4 ;  /* 0x00000002ff047819 */ /* 0x000fe40000011604 */
[----:B------:R-:W-:Y:S02]  /*1810*/  SHF.R.U32.HI R6, RZ, 0x2, R6 ;  /* 0x00000002ff067819 */ /* 0x000fe40000011606 */
[----:B------:R-:W-:Y:S02]  /*1820*/  LOP3.LUT R7, R4, 0x1fc, RZ, 0xc0, !PT ;  /* 0x000001fc04077812 */ /* 0x000fe400078ec0ff */
[----:B------:R-:W-:-:S03]  /*1830*/  LOP3.LUT R31, R6, 0x23c, RZ, 0xc0, !PT ;  /* 0x0000023c061f7812 */ /* 0x000fc600078ec0ff */
[C---:B------:R-:W-:Y:S02]  /*1840*/  IMAD.IADD R7, R20.reuse, 0x1, R7 ;  /* 0x0000000114077824 */ /* 0x040fe400078e0207 */
[----:B------:R-:W-:Y:S01]  /*1850*/  IMAD.IADD R31, R20, 0x1, R31 ;  /* 0x00000001141f7824 */ /* 0x000fe200078e021f */
[----:B------:R-:W-:Y:S02]  /*1860*/  LOP3.LUT R6, R23, 0x900, RZ, 0xfc, !PT ;  /* 0x0000090017067812 */ /* 0x000fe400078efcff */
[----:B------:R0:W3:Y:S01]  /*1870*/  LDS R29, [R7+0x1c00] ;  /* 0x001c0000071d7984 */ /* 0x0000e20000000800 */
[----:B------:R-:W-:-:S03]  /*1880*/  IMAD.WIDE R4, R5, 0x4, R2 ;  /* 0x0000000405047825 */ /* 0x000fc600078e0202 */
[----:B------:R-:W4:Y:S01]  /*1890*/  LDS R31, [R31+0x2000] ;  /* 0x002000001f1f7984 */ /* 0x000f220000000800 */
[C---:B-1----:R-:W-:Y:S02]  /*18a0*/  LOP3.LUT R12, R23.reuse, 0xa00, RZ, 0xfc, !PT ;  /* 0x00000a00170c7812 */ /* 0x042fe400078efcff */
[----:B------:R-:W-:Y:S02]  /*18b0*/  SHF.R.U32.HI R6, RZ, 0x2, R6 ;  /* 0x00000002ff067819 */ /* 0x000fe40000011606 */
[C---:B------:R-:W-:Y:S02]  /*18c0*/  LOP3.LUT R14, R23.reuse, 0xb00, RZ, 0xfc, !PT ;  /* 0x00000b00170e7812 */ /* 0x040fe400078efcff */
[C---:B------:R-:W-:Y:S02]  /*18d0*/  LOP3.LUT R16, R23.reuse, 0xc00, RZ, 0xfc, !PT ;  /* 0x00000c0017107812 */ /* 0x040fe400078efcff */
[----:B------:R-:W-:Y:S02]  /*18e0*/  LOP3.LUT R18, R23, 0xd00, RZ, 0xfc, !PT ;  /* 0x00000d0017127812 */ /* 0x000fe400078efcff */
[----:B------:R-:W-:-:S02]  /*18f0*/  SHF.R.U32.HI R12, RZ, 0x2, R12 ;  /* 0x00000002ff0c7819 */ /* 0x000fc4000001160c */
[----:B------:R-:W-:Y:S01]  /*1900*/  SHF.R.U32.HI R14, RZ, 0x2, R14 ;  /* 0x00000002ff0e7819 */ /* 0x000fe2000001160e */
[----:B--2---:R1:W-:Y:S01]  /*1910*/  @P4 STG.E desc[UR6][R4.64], R33 ;  /* 0x0000002104004986 */ /* 0x0043e2000c101906 */
[----:B------:R-:W-:Y:S02]  /*1920*/  SHF.R.U32.HI R16, RZ, 0x2, R16 ;  /* 0x00000002ff107819 */ /* 0x000fe40000011610 */
[----:B------:R-:W-:Y:S02]  /*1930*/  SHF.R.U32.HI R18, RZ, 0x2, R18 ;  /* 0x00000002ff127819 */ /* 0x000fe40000011612 */
[----:B0-----:R-:W-:Y:S02]  /*1940*/  LOP3.LUT R7, R12, 0x2bc, RZ, 0xc0, !PT ;  /* 0x000002bc0c077812 */ /* 0x001fe400078ec0ff */
[----:B-1----:R-:W-:Y:S02]  /*1950*/  LOP3.LUT R4, R23, 0xe00, RZ, 0xfc, !PT ;  /* 0x00000e0017047812 */ /* 0x002fe400078efcff */
[----:B------:R-:W-:-:S02]  /*1960*/  LOP3.LUT R5, R6, 0x27c, RZ, 0xc0, !PT ;  /* 0x0000027c06057812 */ /* 0x000fc400078ec0ff */
[----:B------:R-:W-:Y:S02]  /*1970*/  SHF.R.U32.HI R4, RZ, 0x2, R4 ;  /* 0x00000002ff047819 */ /* 0x000fe40000011604 */
[----:B------:R-:W-:Y:S01]  /*1980*/  LOP3.LUT R33, R14, 0x2fc, RZ, 0xc0, !PT ;  /* 0x000002fc0e217812 */ /* 0x000fe200078ec0ff */
[----:B------:R-:W-:Y:S01]  /*1990*/  IMAD.IADD R26, R20, 0x1, R5 ;  /* 0x00000001141a7824 */ /* 0x000fe200078e0205 */
[----:B------:R-:W-:Y:S02]  /*19a0*/  LOP3.LUT R5, R16, 0x33c, RZ, 0xc0, !PT ;  /* 0x0000033c10057812 */ /* 0x000fe400078ec0ff */
[----:B------:R-:W-:Y:S01]  /*19b0*/  LOP3.LUT R35, R18, 0x37c, RZ, 0xc0, !PT ;  /* 0x0000037c12237812 */ /* 0x000fe200078ec0ff */
[----:B------:R-:W-:Y:S01]  /*19c0*/  IMAD.IADD R22, R20, 0x1, R7 ;  /* 0x0000000114167824 */ /* 0x000fe200078e0207 */
[----:B------:R-:W-:Y:S01]  /*19d0*/  LOP3.LUT R37, R4, 0x3bc, RZ, 0xc0, !PT ;  /* 0x000003bc04257812 */ /* 0x000fe200078ec0ff */
[C---:B------:R-:W-:Y:S01]  /*19e0*/  IMAD.IADD R18, R20.reuse, 0x1, R33 ;  /* 0x0000000114127824 */ /* 0x040fe200078e0221 */
[----:B------:R-:W0:Y:S01]  /*19f0*/  LDS R26, [R26+0x2400] ;  /* 0x002400001a1a7984 */ /* 0x000e220000000800 */
[----:B------:R-:W-:-:S02]  /*1a00*/  IMAD.IADD R16, R20, 0x1, R5 ;  /* 0x0000000114107824 */ /* 0x000fc400078e0205 */
[C---:B------:R-:W-:Y:S01]  /*1a10*/  IMAD.IADD R14, R20.reuse, 0x1, R35 ;  /* 0x00000001140e7824 */ /* 0x040fe200078e0223 */
[----:B------:R-:W1:Y:S01]  /*1a20*/  LDS R22, [R22+0x2800] ;  /* 0x0028000016167984 */ /* 0x000e620000000800 */
[----:B------:R-:W-:-:S03]  /*1a30*/  IMAD.IADD R12, R20, 0x1, R37 ;  /* 0x00000001140c7824 */ /* 0x000fc600078e0225 */
[----:B------:R-:W2:Y:S04]  /*1a40*/  LDS R18, [R18+0x2c00] ;  /* 0x002c000012127984 */ /* 0x000ea80000000800 */
[----:B------:R-:W5:Y:S04]  /*1a50*/  LDS R16, [R16+0x3000] ;  /* 0x0030000010107984 */ /* 0x000f680000000800 */
[----:B------:R-:W0:Y:S04]  /*1a60*/  LDS R14, [R14+0x3400] ;  /* 0x003400000e0e7984 */ /* 0x000e280000000800 */
[----:B------:R-:W1:Y:S01]  /*1a70*/  LDS R12, [R12+0x3800] ;  /* 0x003800000c0c7984 */ /* 0x000e620000000800 */
[----:B------:R-:W-:-:S04]  /*1a80*/  IMAD.WIDE R4, R25, 0x4, R2 ;  /* 0x0000000419047825 */ /* 0x000fc800078e0202 */
[----:B------:R-:W-:Y:S01]  /*1a90*/  IMAD.WIDE R6, R15, 0x4, R2 ;  /* 0x000000040f067825 */ /* 0x000fe200078e0202 */
[----:B---3--:R3:W-:Y:S04]  /*1aa0*/  @P3 STG.E desc[UR6][R4.64], R29 ;  /* 0x0000001d04003986 */ /* 0x0087e8000c101906 */
[----:B----4-:R4:W-:Y:S01]  /*1ab0*/  @P2 STG.E desc[UR6][R6.64], R31 ;  /* 0x0000001f06002986 */ /* 0x0109e2000c101906 */
[----:B------:R-:W-:Y:S01]  /*1ac0*/  ISETP.LT.AND P2, PT, R0, 0x300, !P0 ;  /* 0x000003000000780c */ /* 0x000fe20004741270 */
[----:B------:R-:W-:Y:S01]  /*1ad0*/  IMAD R0, R17, -0xc0, R0 ;  /* 0xffffff4011007824 */ /* 0x000fe200078e0200 */
[----:B------:R-:W-:Y:S01]  /*1ae0*/  ISETP.LT.AND P4, PT, R10, 0x300, !P0 ;  /* 0x000003000a00780c */ /* 0x000fe20004781270 */
[----:B------:R-:W-:Y:S01]  /*1af0*/  IMAD R10, R27, -0xc0, R10 ;  /* 0xffffff401b0a7824 */ /* 0x000fe200078e020a */
[----:B------:R-:W-:Y:S01]  /*1b00*/  ISETP.LT.AND P3, PT, R8, 0x300, !P0 ;  /* 0x000003000800780c */ /* 0x000fe20004761270 */
[----:B------:R-:W-:-:S02]  /*1b10*/  IMAD R0, R0, 0x3c1, R21 ;  /* 0x000003c100007824 */ /* 0x000fc400078e0215 */
[----:B------:R-:W-:Y:S02]  /*1b20*/  IMAD R8, R19, -0xc0, R8 ;  /* 0xffffff4013087824 */ /* 0x000fe400078e0208 */
[--C-:B------:R-:W-:Y:S02]  /*1b30*/  IMAD R10, R10, 0x3c1, R21.reuse ;  /* 0x000003c10a0a7824 */ /* 0x100fe400078e0215 */
[----:B---3--:R-:W-:Y:S01]  /*1b40*/  IMAD R29, R17, 0x5a180, R0 ;  /* 0x0005a180111d7824 */ /* 0x008fe200078e0200 */
[----:B------:R-:W-:Y:S01]  /*1b50*/  LOP3.LUT R0, R24, 0xf0, RZ, 0xfc, !PT ;  /* 0x000000f018007812 */ /* 0x000fe200078efcff */
[----:B------:R-:W-:Y:S02]  /*1b60*/  IMAD R8, R8, 0x3c1, R21 ;  /* 0x000003c108087824 */ /* 0x000fe400078e0215 */
[----:B----4-:R-:W-:Y:S01]  /*1b70*/  IMAD R7, R27, 0x5a180, R10 ;  /* 0x0005a1801b077824 */ /* 0x010fe200078e020a */
[----:B------:R-:W-:Y:S01]  /*1b80*/  ISETP.LT.AND P0, PT, R0, 0x300, !P0 ;  /* 0x000003000000780c */ /* 0x000fe20004701270 */
[----:B------:R-:W-:Y:S01]  /*1b90*/  IMAD R25, R19, 0x5a180, R8 ;  /* 0x0005a18013197824 */ /* 0x000fe200078e0208 */
[----:B------:R-:W-:Y:S01]  /*1ba0*/  LOP3.LUT R23, R23, 0xf00, RZ, 0xfc, !PT ;  /* 0x00000f0017177812 */ /* 0x000fe200078efcff */
[----:B------:R-:W-:-:S04]  /*1bb0*/  IMAD.WIDE R4, R13, 0x4, R2 ;  /* 0x000000040d047825 */ /* 0x000fc800078e0202 */
[----:B------:R-:W-:Y:S01]  /*1bc0*/  IMAD.WIDE R6, R7, 0x4, R2 ;  /* 0x0000000407067825 */ /* 0x000fe200078e0202 */
[----:B------:R-:W-:-:S03]  /*1bd0*/  SHF.R.U32.HI R23, RZ, 0x2, R23 ;  /* 0x00000002ff177819 */ /* 0x000fc60000011617 */
[--C-:B------:R-:W-:Y:S01]  /*1be0*/  IMAD.WIDE R24, R25, 0x4, R2.reuse ;  /* 0x0000000419187825 */ /* 0x100fe200078e0202 */
[----:B0-----:R0:W-:Y:S03]  /*1bf0*/  @P1 STG.E desc[UR6][R4.64], R26 ;  /* 0x0000001a04001986 */ /* 0x0011e6000c101906 */
[--C-:B------:R-:W-:Y:S01]  /*1c00*/  IMAD.WIDE R28, R29, 0x4, R2.reuse ;  /* 0x000000041d1c7825 */ /* 0x100fe200078e0202 */
[----:B-1----:R0:W-:Y:S03]  /*1c10*/  @P4 STG.E desc[UR6][R6.64], R22 ;  /* 0x0000001606004986 */ /* 0x0021e6000c101906 */
[--C-:B------:R-:W-:Y:S01]  /*1c20*/  IMAD.WIDE R10, R11, 0x4, R2.reuse ;  /* 0x000000040b0a7825 */ /* 0x100fe200078e0202 */
[----:B--2---:R0:W-:Y:S03]  /*1c30*/  @P3 STG.E desc[UR6][R24.64], R18 ;  /* 0x0000001218003986 */ /* 0x0041e6000c101906 */
[----:B------:R-:W-:Y:S01]  /*1c40*/  IMAD.WIDE R8, R9, 0x4, R2 ;  /* 0x0000000409087825 */ /* 0x000fe200078e0202 */
[----:B------:R-:W-:Y:S01]  /*1c50*/  LOP3.LUT R23, R23, 0x3fc, RZ, 0xc0, !PT ;  /* 0x000003fc17177812 */ /* 0x000fe200078ec0ff */
[----:B-----5:R0:W-:Y:S04]  /*1c60*/  @P2 STG.E desc[UR6][R28.64], R16 ;  /* 0x000000101c002986 */ /* 0x0201e8000c101906 */
[----:B------:R0:W-:Y:S01]  /*1c70*/  @P5 STG.E desc[UR6][R10.64], R14 ;  /* 0x0000000e0a005986 */ /* 0x0001e2000c101906 */
[----:B------:R-:W-:-:S03]  /*1c80*/  IMAD.IADD R20, R20, 0x1, R23 ;  /* 0x0000000114147824 */ /* 0x000fc600078e0217 */
[----:B------:R0:W-:Y:S02]  /*1c90*/  @P6 STG.E desc[UR6][R8.64], R12 ;  /* 0x0000000c08006986 */ /* 0x0001e4000c101906 */
[----:B0-----:R-:W-:Y:S05]  /*1ca0*/  @!P0 EXIT ;  /* 0x000000000000894d */ /* 0x001fea0003800000 */
[----:B0-----:R-:W0:Y:S01]  /*1cb0*/  LDS R7, [R20+0x3c00] ;  /* 0x003c000014077984 */ /* 0x001e220000000800 */
[----:B------:R-:W-:-:S05]  /*1cc0*/  IMAD.HI R4, R0, 0x2aaaaaab, RZ ;  /* 0x2aaaaaab00047827 */ /* 0x000fca00078e02ff */
[----:B------:R-:W-:-:S04]  /*1cd0*/  SHF.R.U32.HI R5, RZ, 0x1f, R4 ;  /* 0x0000001fff057819 */ /* 0x000fc80000011604 */
[----:B------:R-:W-:-:S05]  /*1ce0*/  LEA.HI.SX32 R5, R4, R5, 0x1b ;  /* 0x0000000504057211 */ /* 0x000fca00078fdaff */
[----:B------:R-:W-:-:S04]  /*1cf0*/  IMAD R0, R5, -0xc0, R0 ;  /* 0xffffff4005007824 */ /* 0x000fc800078e0200 */
[----:B------:R-:W-:-:S04]  /*1d00*/  IMAD R0, R0, 0x3c1, R21 ;  /* 0x000003c100007824 */ /* 0x000fc800078e0215 */
[----:B------:R-:W-:-:S04]  /*1d10*/  IMAD R5, R5, 0x5a180, R0 ;  /* 0x0005a18005057824 */ /* 0x000fc800078e0200 */
[----:B------:R-:W-:-:S05]  /*1d20*/  IMAD.WIDE R2, R5, 0x4, R2 ;  /* 0x0000000405027825 */ /* 0x000fca00078e0202 */
[----:B0-----:R-:W-:Y:S01]  /*1d30*/  STG.E desc[UR6][R2.64], R7 ;  /* 0x0000000702007986 */ /* 0x001fe2000c101906 */
[----:B------:R-:W-:Y:S05]  /*1d40*/  EXIT ;  /* 0x000000000000794d */ /* 0x000fea0003800000 */
.L_x_0:
[----:B------:R-:W-:-:S00]  /*1d50*/  BRA `(.L_x_0) ;  /* 0xfffffffc00fc7947 */ /* 0x000fc0000383ffff */
[----:B------:R-:W-:-:S00]  /*1d60*/  NOP ;  /* 0x0000000000007918 */ /* 0x000fc00000000000 */
        /* <DEDUP_REMOVED lines=9> */
.L_x_1:


//--------------------- .nv.global.init           --------------------------
	.section	.nv.global.init,"aw",@progbits
.nv.global.init:
	.type		_$_str,@object
	.size		_$_str,(_$_str_$_2 - _$_str)
_$_str:
        /*0000*/ 	.byte	0x5f, 0x5f, 0x43, 0x55, 0x44, 0x41, 0x5f, 0x46, 0x54, 0x5a, 0x00
	.type		_$_str_$_2,@object
	.size		_$_str_$_2,(.L_1 - _$_str_$_2)
_$_str_$_2:
        /*000b*/ 	.byte	0x5f, 0x5f, 0x43, 0x55, 0x44, 0x41, 0x5f, 0x50, 0x52, 0x45, 0x43, 0x5f, 0x53, 0x51, 0x52, 0x54
        /*001b*/ 	.byte	0x00
.L_1:


//--------------------- .nv.shared.triton_poi_fused__native_batch_norm_legit_no_training_relu_3 --------------------------
	.section	.nv.shared.triton_poi_fused__native_batch_norm_legit_no_training_relu_3,"aw",@nobits
	.sectionflags	@""
	.align	16
	.zero		1024


//--------------------- .nv.constant0.triton_poi_fused__native_batch_norm_legit_no_training_relu_3 --------------------------
	.section	.nv.constant0.triton_poi_fused__native_batch_norm_legit_no_training_relu_3,"a",@progbits
	.sectionflags	@""
	.align	4
.nv.constant0.triton_poi_fused__native_batch_norm_legit_no_training_relu_3:
	.zero		584
